//
// Generated by NVIDIA NVVM Compiler
//
// Compiler Build ID: CL-36424714
// Cuda compilation tools, release 13.0, V13.0.88
// Based on NVVM 20.0.0
//

.version 9.0
.target sm_100
.address_size 64

	// .globl	_Z36count_int_in_range_cuda_singel_blockPiiiS_

.visible .entry _Z36count_int_in_range_cuda_singel_blockPiiiS_(
	.param .u64 .ptr .align 1 _Z36count_int_in_range_cuda_singel_blockPiiiS__param_0,
	.param .u32 _Z36count_int_in_range_cuda_singel_blockPiiiS__param_1,
	.param .u32 _Z36count_int_in_range_cuda_singel_blockPiiiS__param_2,
	.param .u64 .ptr .align 1 _Z36count_int_in_range_cuda_singel_blockPiiiS__param_3
)
{
	.reg .pred 	%p<12>;
	.reg .b32 	%r<66>;
	.reg .b64 	%rd<13>;

	ld.param.u64 	%rd3, [_Z36count_int_in_range_cuda_singel_blockPiiiS__param_0];
	ld.param.u32 	%r24, [_Z36count_int_in_range_cuda_singel_blockPiiiS__param_1];
	ld.param.u32 	%r25, [_Z36count_int_in_range_cuda_singel_blockPiiiS__param_2];
	ld.param.u64 	%rd2, [_Z36count_int_in_range_cuda_singel_blockPiiiS__param_3];
	cvta.to.global.u64 	%rd1, %rd3;
	mov.u32 	%r27, %ctaid.x;
	mov.u32 	%r28, %ntid.x;
	mov.u32 	%r29, %tid.x;
	mad.lo.s32 	%r60, %r27, %r28, %r29;
	mov.u32 	%r30, %nctaid.x;
	mul.lo.s32 	%r2, %r28, %r30;
	setp.ge.s32 	%p1, %r60, %r24;
	mov.b32 	%r65, 0;
	@%p1 bra 	$L__BB0_7;
	add.s32 	%r33, %r60, %r2;
	max.s32 	%r34, %r24, %r33;
	setp.lt.s32 	%p2, %r33, %r24;
	selp.u32 	%r35, 1, 0, %p2;
	add.s32 	%r36, %r33, %r35;
	sub.s32 	%r37, %r34, %r36;
	div.u32 	%r38, %r37, %r2;
	add.s32 	%r39, %r38, %r35;
	add.s32 	%r3, %r39, 1;
	and.b32  	%r4, %r3, 3;
	setp.lt.u32 	%p3, %r39, 3;
	mov.b32 	%r65, 0;
	@%p3 bra 	$L__BB0_4;
	and.b32  	%r41, %r3, -4;
	shl.b32 	%r5, %r2, 2;
	neg.s32 	%r56, %r41;
	mov.b32 	%r65, 0;
	mul.wide.s32 	%rd6, %r2, 4;
$L__BB0_3:
	mul.wide.s32 	%rd4, %r60, 4;
	add.s64 	%rd5, %rd1, %rd4;
	ld.global.u32 	%r42, [%rd5];
	setp.eq.s32 	%p4, %r42, %r25;
	selp.u32 	%r43, 1, 0, %p4;
	add.s32 	%r44, %r65, %r43;
	add.s64 	%rd7, %rd5, %rd6;
	ld.global.u32 	%r45, [%rd7];
	setp.eq.s32 	%p5, %r45, %r25;
	selp.u32 	%r46, 1, 0, %p5;
	add.s32 	%r47, %r44, %r46;
	add.s64 	%rd8, %rd7, %rd6;
	ld.global.u32 	%r48, [%rd8];
	setp.eq.s32 	%p6, %r48, %r25;
	selp.u32 	%r49, 1, 0, %p6;
	add.s32 	%r50, %r47, %r49;
	add.s64 	%rd9, %rd8, %rd6;
	ld.global.u32 	%r51, [%rd9];
	setp.eq.s32 	%p7, %r51, %r25;
	selp.u32 	%r52, 1, 0, %p7;
	add.s32 	%r65, %r50, %r52;
	add.s32 	%r60, %r60, %r5;
	add.s32 	%r56, %r56, 4;
	setp.ne.s32 	%p8, %r56, 0;
	@%p8 bra 	$L__BB0_3;
$L__BB0_4:
	setp.eq.s32 	%p9, %r4, 0;
	@%p9 bra 	$L__BB0_7;
	neg.s32 	%r62, %r4;
$L__BB0_6:
	.pragma "nounroll";
	mul.wide.s32 	%rd10, %r60, 4;
	add.s64 	%rd11, %rd1, %rd10;
	ld.global.u32 	%r53, [%rd11];
	setp.eq.s32 	%p10, %r53, %r25;
	selp.u32 	%r54, 1, 0, %p10;
	add.s32 	%r65, %r65, %r54;
	add.s32 	%r60, %r60, %r2;
	add.s32 	%r62, %r62, 1;
	setp.ne.s32 	%p11, %r62, 0;
	@%p11 bra 	$L__BB0_6;
$L__BB0_7:
	cvta.to.global.u64 	%rd12, %rd2;
	atom.global.add.u32 	%r55, [%rd12], %r65;
	ret;

}
	// .globl	_Z23count_int_in_range_cudaPiiiS_
.visible .entry _Z23count_int_in_range_cudaPiiiS_(
	.param .u64 .ptr .align 1 _Z23count_int_in_range_cudaPiiiS__param_0,
	.param .u32 _Z23count_int_in_range_cudaPiiiS__param_1,
	.param .u32 _Z23count_int_in_range_cudaPiiiS__param_2,
	.param .u64 .ptr .align 1 _Z23count_int_in_range_cudaPiiiS__param_3
)
{
	.reg .pred 	%p<3>;
	.reg .b32 	%r<9>;
	.reg .b64 	%rd<7>;

	ld.param.u64 	%rd1, [_Z23count_int_in_range_cudaPiiiS__param_0];
	ld.param.u32 	%r3, [_Z23count_int_in_range_cudaPiiiS__param_1];
	ld.param.u32 	%r2, [_Z23count_int_in_range_cudaPiiiS__param_2];
	ld.param.u64 	%rd2, [_Z23count_int_in_range_cudaPiiiS__param_3];
	mov.u32 	%r4, %ctaid.x;
	mov.u32 	%r5, %ntid.x;
	mov.u32 	%r6, %tid.x;
	mad.lo.s32 	%r1, %r4, %r5, %r6;
	setp.ge.s32 	%p1, %r1, %r3;
	@%p1 bra 	$L__BB1_3;
	cvta.to.global.u64 	%rd3, %rd1;
	mul.wide.s32 	%rd4, %r1, 4;
	add.s64 	%rd5, %rd3, %rd4;
	ld.global.u32 	%r7, [%rd5];
	setp.ne.s32 	%p2, %r7, %r2;
	@%p2 bra 	$L__BB1_3;
	cvta.to.global.u64 	%rd6, %rd2;
	atom.global.add.u32 	%r8, [%rd6], 1;
$L__BB1_3:
	ret;

}


// ===== COMPILED SASS (sm_100) =====

	.target	sm_100

	.elftype	@"ET_EXEC"


//--------------------- .note.nv.tkinfo           --------------------------
	.section	.note.nv.tkinfo,"",@"SHT_NOTE"
	.sectionflags	@"SHF_NOTE_NV_TKINFO"
	.tkinfo
        /*0018*/ 	.word	0x00000002
        /*0030*/ 	.string	""
        /*0030*/ 	.string	"ptxas"
        /*0030*/ 	.string	"Cuda compilation tools, release 13.0, V13.0.88"
        /*0030*/ 	.string	"Build cuda_13.0.r13.0/compiler.36424714_0"
        /*0030*/ 	.string	"-arch sm_100 -m 64 "



//--------------------- .note.nv.cuinfo           --------------------------
	.section	.note.nv.cuinfo,"",@"SHT_NOTE"
	.sectionflags	@"SHF_NOTE_NV_CUINFO"
        /*0018*/ 	.short	0x0002
        /*001a*/ 	.short	0x0064
        /*001c*/ 	.short	0x0082
	.zero		2


//--------------------- .nv.info                  --------------------------
	.section	.nv.info,"",@"SHT_CUDA_INFO"
	.align	4


	//----- nvinfo : EIATTR_REGCOUNT
	.align		4
        /*0000*/ 	.byte	0x04, 0x2f
        /*0002*/ 	.short	(.L_1 - .L_0)
	.align		4
.L_0:
        /*0004*/ 	.word	index@(_Z36count_int_in_range_cuda_singel_blockPiiiS_)
        /*0008*/ 	.word	0x00000020


	//----- nvinfo : EIATTR_FRAME_SIZE
	.align		4
.L_1:
        /*000c*/ 	.byte	0x04, 0x11
        /*000e*/ 	.short	(.L_3 - .L_2)
	.align		4
.L_2:
        /*0010*/ 	.word	index@(_Z36count_int_in_range_cuda_singel_blockPiiiS_)
        /*0014*/ 	.word	0x00000000


	//----- nvinfo : EIATTR_REGCOUNT
	.align		4
.L_3:
        /*0018*/ 	.byte	0x04, 0x2f
        /*001a*/ 	.short	(.L_5 - .L_4)
	.align		4
.L_4:
        /*001c*/ 	.word	index@(_Z23count_int_in_range_cudaPiiiS_)
        /*0020*/ 	.word	0x00000008


	//----- nvinfo : EIATTR_FRAME_SIZE
	.align		4
.L_5:
        /*0024*/ 	.byte	0x04, 0x11
        /*0026*/ 	.short	(.L_7 - .L_6)
	.align		4
.L_6:
        /*0028*/ 	.word	index@(_Z23count_int_in_range_cudaPiiiS_)
        /*002c*/ 	.word	0x00000000


	//----- nvinfo : EIATTR_MIN_STACK_SIZE
	.align		4
.L_7:
        /*0030*/ 	.byte	0x04, 0x12
        /*0032*/ 	.short	(.L_9 - .L_8)
	.align		4
.L_8:
        /*0034*/ 	.word	index@(_Z23count_int_in_range_cudaPiiiS_)
        /*0038*/ 	.word	0x00000000


	//----- nvinfo : EIATTR_MIN_STACK_SIZE
	.align		4
.L_9:
        /*003c*/ 	.byte	0x04, 0x12
        /*003e*/ 	.short	(.L_11 - .L_10)
	.align		4
.L_10:
        /*0040*/ 	.word	index@(_Z36count_int_in_range_cuda_singel_blockPiiiS_)
        /*0044*/ 	.word	0x00000000
.L_11:


//--------------------- .nv.compat                --------------------------
	.section	.nv.compat,"",@"SHT_CUDA_COMPAT_INFO"
	.align	4
        /*0000*/ 	.byte	0x02, 0x09, 0x00, 0x00, 0x02, 0x02, 0x01, 0x00, 0x02, 0x05, 0x05, 0x00, 0x03, 0x07, 0x01, 0x01
        /*0010*/ 	.byte	0x02, 0x03, 0x00, 0x00, 0x02, 0x06, 0x01, 0x00, 0x04, 0x0b, 0x08, 0x00, 0x09, 0x00, 0x00, 0x00
        /*0020*/ 	.byte	0x00, 0x00, 0x00, 0x00


//--------------------- .nv.info._Z23count_int_in_range_cudaPiiiS_ --------------------------
	.section	.nv.info._Z23count_int_in_range_cudaPiiiS_,"",@"SHT_CUDA_INFO"
	.sectionflags	@""
	.align	4


	//----- nvinfo : EIATTR_CUDA_API_VERSION
	.align		4
        /*0000*/ 	.byte	0x04, 0x37
        /*0002*/ 	.short	(.L_13 - .L_12)
.L_12:
        /*0004*/ 	.word	0x00000082


	//----- nvinfo : EIATTR_KPARAM_INFO
	.align		4
.L_13:
        /*0008*/ 	.byte	0x04, 0x17
        /*000a*/ 	.short	(.L_15 - .L_14)
.L_14:
        /*000c*/ 	.word	0x00000000
        /*0010*/ 	.short	0x0003
        /*0012*/ 	.short	0x0010
        /*0014*/ 	.byte	0x00, 0xf5, 0x21, 0x00


	//----- nvinfo : EIATTR_KPARAM_INFO
	.align		4
.L_15:
        /*0018*/ 	.byte	0x04, 0x17
        /*001a*/ 	.short	(.L_17 - .L_16)
.L_16:
        /*001c*/ 	.word	0x00000000
        /*0020*/ 	.short	0x0002
        /*0022*/ 	.short	0x000c
        /*0024*/ 	.byte	0x00, 0xf0, 0x11, 0x00


	//----- nvinfo : EIATTR_KPARAM_INFO
	.align		4
.L_17:
        /*0028*/ 	.byte	0x04, 0x17
        /*002a*/ 	.short	(.L_19 - .L_18)
.L_18:
        /*002c*/ 	.word	0x00000000
        /*0030*/ 	.short	0x0001
        /*0032*/ 	.short	0x0008
        /*0034*/ 	.byte	0x00, 0xf0, 0x11, 0x00


	//----- nvinfo : EIATTR_KPARAM_INFO
	.align		4
.L_19:
        /*0038*/ 	.byte	0x04, 0x17
        /*003a*/ 	.short	(.L_21 - .L_20)
.L_20:
        /*003c*/ 	.word	0x00000000
        /*0040*/ 	.short	0x0000
        /*0042*/ 	.short	0x0000
        /*0044*/ 	.byte	0x00, 0xf5, 0x21, 0x00


	//----- nvinfo : EIATTR_SPARSE_MMA_MASK
	.align		4
.L_21:
        /*0048*/ 	.byte	0x03, 0x50
        /*004a*/ 	.short	0x0000


	//----- nvinfo : EIATTR_MAXREG_COUNT
	.align		4
        /*004c*/ 	.byte	0x03, 0x1b
        /*004e*/ 	.short	0x00ff


	//----- nvinfo : EIATTR_MERCURY_ISA_VERSION
	.align		4
        /*0050*/ 	.byte	0x03, 0x5f
        /*0052*/ 	.short	0x0101


	//----- nvinfo : EIATTR_INT_WARP_WIDE_INSTR_OFFSETS
	.align		4
        /*0054*/ 	.byte	0x04, 0x31
        /*0056*/ 	.short	(.L_23 - .L_22)


	//   ....[0]....
.L_22:
        /*0058*/ 	.word	0x00000110


	//----- nvinfo : EIATTR_VRC_CTA_INIT_COUNT
	.align		4
.L_23:
        /*005c*/ 	.byte	0x02, 0x4a
	.zero		1
	.zero		1


	//----- nvinfo : EIATTR_EXIT_INSTR_OFFSETS
	.align		4
        /*0060*/ 	.byte	0x04, 0x1c
        /*0062*/ 	.short	(.L_25 - .L_24)


	//   ....[0]....
.L_24:
        /*0064*/ 	.word	0x00000070


	//   ....[1]....
        /*0068*/ 	.word	0x000000e0


	//   ....[2]....
        /*006c*/ 	.word	0x00000160


	//----- nvinfo : EIATTR_CBANK_PARAM_SIZE
	.align		4
.L_25:
        /*0070*/ 	.byte	0x03, 0x19
        /*0072*/ 	.short	0x0018


	//----- nvinfo : EIATTR_PARAM_CBANK
	.align		4
        /*0074*/ 	.byte	0x04, 0x0a
        /*0076*/ 	.short	(.L_27 - .L_26)
	.align		4
.L_26:
        /*0078*/ 	.word	index@(.nv.constant0._Z23count_int_in_range_cudaPiiiS_)
        /*007c*/ 	.short	0x0380
        /*007e*/ 	.short	0x0018


	//----- nvinfo : EIATTR_SW_WAR
	.align		4
.L_27:
        /*0080*/ 	.byte	0x04, 0x36
        /*0082*/ 	.short	(.L_29 - .L_28)
.L_28:
        /*0084*/ 	.word	0x00000008
.L_29:


//--------------------- .nv.info._Z36count_int_in_range_cuda_singel_blockPiiiS_ --------------------------
	.section	.nv.info._Z36count_int_in_range_cuda_singel_blockPiiiS_,"",@"SHT_CUDA_INFO"
	.sectionflags	@""
	.align	4


	//----- nvinfo : EIATTR_CUDA_API_VERSION
	.align		4
        /*0000*/ 	.byte	0x04, 0x37
        /*0002*/ 	.short	(.L_31 - .L_30)
.L_30:
        /*0004*/ 	.word	0x00000082


	//----- nvinfo : EIATTR_KPARAM_INFO
	.align		4
.L_31:
        /*0008*/ 	.byte	0x04, 0x17
        /*000a*/ 	.short	(.L_33 - .L_32)
.L_32:
        /*000c*/ 	.word	0x00000000
        /*0010*/ 	.short	0x0003
        /*0012*/ 	.short	0x0010
        /*0014*/ 	.byte	0x00, 0xf5, 0x21, 0x00


	//----- nvinfo : EIATTR_KPARAM_INFO
	.align		4
.L_33:
        /*0018*/ 	.byte	0x04, 0x17
        /*001a*/ 	.short	(.L_35 - .L_34)
.L_34:
        /*001c*/ 	.word	0x00000000
        /*0020*/ 	.short	0x0002
        /*0022*/ 	.short	0x000c
        /*0024*/ 	.byte	0x00, 0xf0, 0x11, 0x00


	//----- nvinfo : EIATTR_KPARAM_INFO
	.align		4
.L_35:
        /*0028*/ 	.byte	0x04, 0x17
        /*002a*/ 	.short	(.L_37 - .L_36)
.L_36:
        /*002c*/ 	.word	0x00000000
        /*0030*/ 	.short	0x0001
        /*0032*/ 	.short	0x0008
        /*0034*/ 	.byte	0x00, 0xf0, 0x11, 0x00


	//----- nvinfo : EIATTR_KPARAM_INFO
	.align		4
.L_37:
        /*0038*/ 	.byte	0x04, 0x17
        /*003a*/ 	.short	(.L_39 - .L_38)
.L_38:
        /*003c*/ 	.word	0x00000000
        /*0040*/ 	.short	0x0000
        /*0042*/ 	.short	0x0000
        /*0044*/ 	.byte	0x00, 0xf5, 0x21, 0x00


	//----- nvinfo : EIATTR_SPARSE_MMA_MASK
	.align		4
.L_39:
        /*0048*/ 	.byte	0x03, 0x50
        /*004a*/ 	.short	0x0000


	//----- nvinfo : EIATTR_MAXREG_COUNT
	.align		4
        /*004c*/ 	.byte	0x03, 0x1b
        /*004e*/ 	.short	0x00ff


	//----- nvinfo : EIATTR_MERCURY_ISA_VERSION
	.align		4
        /*0050*/ 	.byte	0x03, 0x5f
        /*0052*/ 	.short	0x0101


	//----- nvinfo : EIATTR_INT_WARP_WIDE_INSTR_OFFSETS
	.align		4
        /*0054*/ 	.byte	0x04, 0x31
        /*0056*/ 	.short	(.L_41 - .L_40)


	//   ....[0]....
.L_40:
        /*0058*/ 	.word	0x00000f50


	//   ....[1]....
        /*005c*/ 	.word	0x00000f70


	//----- nvinfo : EIATTR_VRC_CTA_INIT_COUNT
	.align		4
.L_41:
        /*0060*/ 	.byte	0x02, 0x4a
	.zero		1
	.zero		1


	//----- nvinfo : EIATTR_EXIT_INSTR_OFFSETS
	.align		4
        /*0064*/ 	.byte	0x04, 0x1c
        /*0066*/ 	.short	(.L_43 - .L_42)


	//   ....[0]....
.L_42:
        /*0068*/ 	.word	0x00000fc0


	//----- nvinfo : EIATTR_CRS_STACK_SIZE
	.align		4
.L_43:
        /*006c*/ 	.byte	0x04, 0x1e
        /*006e*/ 	.short	(.L_45 - .L_44)
.L_44:
        /*0070*/ 	.word	0x00000000


	//----- nvinfo : EIATTR_CBANK_PARAM_SIZE
	.align		4
.L_45:
        /*0074*/ 	.byte	0x03, 0x19
        /*0076*/ 	.short	0x0018


	//----- nvinfo : EIATTR_PARAM_CBANK
	.align		4
        /*0078*/ 	.byte	0x04, 0x0a
        /*007a*/ 	.short	(.L_47 - .L_46)
	.align		4
.L_46:
        /*007c*/ 	.word	index@(.nv.constant0._Z36count_int_in_range_cuda_singel_blockPiiiS_)
        /*0080*/ 	.short	0x0380
        /*0082*/ 	.short	0x0018


	//----- nvinfo : EIATTR_SW_WAR
	.align		4
.L_47:
        /*0084*/ 	.byte	0x04, 0x36
        /*0086*/ 	.short	(.L_49 - .L_48)
.L_48:
        /*0088*/ 	.word	0x00000008
.L_49:


//--------------------- .nv.callgraph             --------------------------
	.section	.nv.callgraph,"",@"SHT_CUDA_CALLGRAPH"
	.align	4
	.sectionentsize	8
	.align		4
        /*0000*/ 	.word	0x00000000
	.align		4
        /*0004*/ 	.word	0xffffffff
	.align		4
        /*0008*/ 	.word	0x00000000
	.align		4
        /*000c*/ 	.word	0xfffffffe
	.align		4
        /*0010*/ 	.word	0x00000000
	.align		4
        /*0014*/ 	.word	0xfffffffd
	.align		4
        /*0018*/ 	.word	0x00000000
	.align		4
        /*001c*/ 	.word	0xfffffffc


//--------------------- .text._Z23count_int_in_range_cudaPiiiS_ --------------------------
	.section	.text._Z23count_int_in_range_cudaPiiiS_,"ax",@progbits
	.align	128
        .global         _Z23count_int_in_range_cudaPiiiS_
        .type           _Z23count_int_in_range_cudaPiiiS_,@function
        .size           _Z23count_int_in_range_cudaPiiiS_,(.L_x_14 - _Z23count_int_in_range_cudaPiiiS_)
        .other          _Z23count_int_in_range_cudaPiiiS_,@"STO_CUDA_ENTRY STV_DEFAULT"
_Z23count_int_in_range_cudaPiiiS_:
.text._Z23count_int_in_range_cudaPiiiS_:
[----:B------:R-:W-:Y:S01]  /*0000*/  LDC R1, c[0x0][0x37c] ;  /* 0x0000df00ff017b82 */ /* 0x000fe20000000800 */
[----:B------:R-:W0:Y:S07]  /*0010*/  S2R R0, SR_TID.X ;  /* 0x0000000000007919 */ /* 0x000e2e0000002100 */
[----:B------:R-:W0:Y:S01]  /*0020*/  S2UR UR4, SR_CTAID.X ;  /* 0x00000000000479c3 */ /* 0x000e220000002500 */
[----:B------:R-:W1:Y:S07]  /*0030*/  LDCU UR5, c[0x0][0x388] ;  /* 0x00007100ff0577ac */ /* 0x000e6e0008000800 */
[----:B------:R-:W0:Y:S02]  /*0040*/  LDC R5, c[0x0][0x360] ;  /* 0x0000d800ff057b82 */ /* 0x000e240000000800 */
[----:B0-----:R-:W-:-:S05]  /*0050*/  IMAD R5, R5, UR4, R0 ;  /* 0x0000000405057c24 */ /* 0x001fca000f8e0200 */
[----:B-1----:R-:W-:-:S13]  /*0060*/  ISETP.GE.AND P0, PT, R5, UR5, PT ;  /* 0x0000000505007c0c */ /* 0x002fda000bf06270 */
[----:B------:R-:W-:Y:S05]  /*0070*/  @P0 EXIT ;  /* 0x000000000000094d */ /* 0x000fea0003800000 */
[----:B------:R-:W0:Y:S01]  /*0080*/  LDC.64 R2, c[0x0][0x380] ;  /* 0x0000e000ff027b82 */ /* 0x000e220000000a00 */
[----:B------:R-:W1:Y:S01]  /*0090*/  LDCU.64 UR4, c[0x0][0x358] ;  /* 0x00006b00ff0477ac */ /* 0x000e620008000a00 */
[----:B------:R-:W2:Y:S01]  /*00a0*/  LDCU UR6, c[0x0][0x38c] ;  /* 0x00007180ff0677ac */ /* 0x000ea20008000800 */
[----:B0-----:R-:W-:-:S06]  /*00b0*/  IMAD.WIDE R2, R5, 0x4, R2 ;  /* 0x0000000405027825 */ /* 0x001fcc00078e0202 */
[----:B-1----:R-:W2:Y:S02]  /*00c0*/  LDG.E R2, desc[UR4][R2.64] ;  /* 0x0000000402027981 */ /* 0x002ea4000c1e1900 */
[----:B--2---:R-:W-:-:S13]  /*00d0*/  ISETP.NE.AND P0, PT, R2, UR6, PT ;  /* 0x0000000602007c0c */ /* 0x004fda000bf05270 */
[----:B------:R-:W-:Y:S05]  /*00e0*/  @P0 EXIT ;  /* 0x000000000000094d */ /* 0x000fea0003800000 */
[----:B------:R-:W0:Y:S01]  /*00f0*/  S2R R0, SR_LANEID ;  /* 0x0000000000007919 */ /* 0x000e220000000000 */
[----:B------:R-:W1:Y:S01]  /*0100*/  LDC.64 R2, c[0x0][0x390] ;  /* 0x0000e400ff027b82 */ /* 0x000e620000000a00 */
[----:B------:R-:W-:Y:S02]  /*0110*/  VOTEU.ANY UR6, UPT, PT ;  /* 0x0000000000067886 */ /* 0x000fe400038e0100 */
[----:B------:R-:W-:Y:S02]  /*0120*/  UFLO.U32 UR7, UR6 ;  /* 0x00000006000772bd */ /* 0x000fe400080e0000 */
[----:B------:R-:W1:Y:S04]  /*0130*/  POPC R5, UR6 ;  /* 0x0000000600057d09 */ /* 0x000e680008000000 */
[----:B0-----:R-:W-:-:S13]  /*0140*/  ISETP.EQ.U32.AND P0, PT, R0, UR7, PT ;  /* 0x0000000700007c0c */ /* 0x001fda000bf02070 */
[----:B-1----:R-:W-:Y:S01]  /*0150*/  @P0 REDG.E.ADD.STRONG.GPU desc[UR4][R2.64], R5 ;  /* 0x000000050200098e */ /* 0x002fe2000c12e104 */
[----:B------:R-:W-:Y:S05]  /*0160*/  EXIT ;  /* 0x000000000000794d */ /* 0x000fea0003800000 */
.L_x_0:
[----:B------:R-:W-:-:S00]  /*0170*/  BRA `(.L_x_0) ;  /* 0xfffffffc00fc7947 */ /* 0x000fc0000383ffff */
[----:B------:R-:W-:-:S00]  /*0180*/  NOP ;  /* 0x0000000000007918 */ /* 0x000fc00000000000 */
[----:B------:R-:W-:-:S00]  /*0190*/  NOP ;  /* 0x0000000000007918 */ /* 0x000fc00000000000 */
[----:B------:R-:W-:-:S00]  /*01a0*/  NOP ;  /* 0x0000000000007918 */ /* 0x000fc00000000000 */
[----:B------:R-:W-:-:S00]  /*01b0*/  NOP ;  /* 0x0000000000007918 */ /* 0x000fc00000000000 */
[----:B------:R-:W-:-:S00]  /*01c0*/  NOP ;  /* 0x0000000000007918 */ /* 0x000fc00000000000 */
[----:B------:R-:W-:-:S00]  /*01d0*/  NOP ;  /* 0x0000000000007918 */ /* 0x000fc00000000000 */
[----:B------:R-:W-:-:S00]  /*01e0*/  NOP ;  /* 0x0000000000007918 */ /* 0x000fc00000000000 */
[----:B------:R-:W-:-:S00]  /*01f0*/  NOP ;  /* 0x0000000000007918 */ /* 0x000fc00000000000 */
.L_x_14:


//--------------------- .text._Z36count_int_in_range_cuda_singel_blockPiiiS_ --------------------------
	.section	.text._Z36count_int_in_range_cuda_singel_blockPiiiS_,"ax",@progbits
	.align	128
        .global         _Z36count_int_in_range_cuda_singel_blockPiiiS_
        .type           _Z36count_int_in_range_cuda_singel_blockPiiiS_,@function
        .size           _Z36count_int_in_range_cuda_singel_blockPiiiS_,(.L_x_15 - _Z36count_int_in_range_cuda_singel_blockPiiiS_)
        .other          _Z36count_int_in_range_cuda_singel_blockPiiiS_,@"STO_CUDA_ENTRY STV_DEFAULT"
_Z36count_int_in_range_cuda_singel_blockPiiiS_:
.text._Z36count_int_in_range_cuda_singel_blockPiiiS_:
[----:B------:R-:W-:Y:S01]  /*0000*/  LDC R1, c[0x0][0x37c] ;  /* 0x0000df00ff017b82 */ /* 0x000fe20000000800 */
[----:B------:R-:W0:Y:S07]  /*0010*/  S2R R0, SR_TID.X ;  /* 0x0000000000007919 */ /* 0x000e2e0000002100 */
[----:B------:R-:W0:Y:S01]  /*0020*/  S2UR UR4, SR_CTAID.X ;  /* 0x00000000000479c3 */ /* 0x000e220000002500 */
[----:B------:R-:W1:Y:S01]  /*0030*/  LDCU UR8, c[0x0][0x388] ;  /* 0x00007100ff0877ac */ /* 0x000e620008000800 */
[----:B------:R-:W-:Y:S01]  /*0040*/  BSSY.RECONVERGENT B2, `(.L_x_1) ;  /* 0x00000ee000027945 */ /* 0x000fe20003800200 */
[----:B------:R-:W-:Y:S01]  /*0050*/  IMAD.MOV.U32 R5, RZ, RZ, RZ ;  /* 0x000000ffff057224 */ /* 0x000fe200078e00ff */
[----:B------:R-:W2:Y:S04]  /*0060*/  LDCU.64 UR6, c[0x0][0x358] ;  /* 0x00006b00ff0677ac */ /* 0x000ea80008000a00 */
[----:B------:R-:W0:Y:S01]  /*0070*/  LDC R3, c[0x0][0x360] ;  /* 0x0000d800ff037b82 */ /* 0x000e220000000800 */
[----:B------:R-:W3:Y:S01]  /*0080*/  LDCU UR5, c[0x0][0x370] ;  /* 0x00006e00ff0577ac */ /* 0x000ee20008000800 */
[----:B------:R-:W4:Y:S01]  /*0090*/  LDCU UR9, c[0x0][0x38c] ;  /* 0x00007180ff0977ac */ /* 0x000f220008000800 */
[----:B------:R-:W0:Y:S01]  /*00a0*/  LDCU UR10, c[0x0][0x38c] ;  /* 0x00007180ff0a77ac */ /* 0x000e220008000800 */
[----:B------:R-:W0:Y:S02]  /*00b0*/  LDCU UR11, c[0x0][0x38c] ;  /* 0x00007180ff0b77ac */ /* 0x000e240008000800 */
[----:B0-----:R-:W-:-:S02]  /*00c0*/  IMAD R0, R3, UR4, R0 ;  /* 0x0000000403007c24 */ /* 0x001fc4000f8e0200 */
[----:B---3--:R-:W-:-:S03]  /*00d0*/  IMAD R3, R3, UR5, RZ ;  /* 0x0000000503037c24 */ /* 0x008fc6000f8e02ff */
[----:B-1----:R-:W-:-:S13]  /*00e0*/  ISETP.GE.AND P0, PT, R0, UR8, PT ;  /* 0x0000000800007c0c */ /* 0x002fda000bf06270 */
[----:B--2-4-:R-:W-:Y:S05]  /*00f0*/  @P0 BRA `(.L_x_2) ;  /* 0x0000000c00880947 */ /* 0x014fea0003800000 */
[----:B------:R-:W0:Y:S01]  /*0100*/  I2F.U32.RP R8, R3 ;  /* 0x0000000300087306 */ /* 0x000e220000209000 */
[C---:B------:R-:W-:Y:S01]  /*0110*/  IMAD.IADD R2, R3.reuse, 0x1, R0 ;  /* 0x0000000103027824 */ /* 0x040fe200078e0200 */
[----:B------:R-:W-:Y:S01]  /*0120*/  IADD3 R9, PT, PT, RZ, -R3, RZ ;  /* 0x80000003ff097210 */ /* 0x000fe20007ffe0ff */
[----:B------:R-:W-:Y:S01]  /*0130*/  BSSY.RECONVERGENT B1, `(.L_x_3) ;  /* 0x00000d0000017945 */ /* 0x000fe20003800200 */
[----:B------:R-:W-:Y:S02]  /*0140*/  ISETP.NE.U32.AND P2, PT, R3, RZ, PT ;  /* 0x000000ff0300720c */ /* 0x000fe40003f45070 */
[C---:B------:R-:W-:Y:S02]  /*0150*/  ISETP.GE.AND P0, PT, R2.reuse, UR8, PT ;  /* 0x0000000802007c0c */ /* 0x040fe4000bf06270 */
[----:B------:R-:W-:Y:S02]  /*0160*/  VIMNMX R7, PT, PT, R2, UR8, !PT ;  /* 0x0000000802077c48 */ /* 0x000fe4000ffe0100 */
[----:B------:R-:W-:-:S04]  /*0170*/  SEL R6, RZ, 0x1, P0 ;  /* 0x00000001ff067807 */ /* 0x000fc80000000000 */
[----:B------:R-:W-:Y:S01]  /*0180*/  IADD3 R2, PT, PT, R7, -R2, -R6 ;  /* 0x8000000207027210 */ /* 0x000fe20007ffe806 */
[----:B0-----:R-:W0:Y:S02]  /*0190*/  MUFU.RCP R8, R8 ;  /* 0x0000000800087308 */ /* 0x001e240000001000 */
[----:B0-----:R-:W-:-:S06]  /*01a0*/  VIADD R4, R8, 0xffffffe ;  /* 0x0ffffffe08047836 */ /* 0x001fcc0000000000 */
[----:B------:R0:W1:Y:S02]  /*01b0*/  F2I.FTZ.U32.TRUNC.NTZ R5, R4 ;  /* 0x0000000400057305 */ /* 0x000064000021f000 */
[----:B0-----:R-:W-:Y:S02]  /*01c0*/  IMAD.MOV.U32 R4, RZ, RZ, RZ ;  /* 0x000000ffff047224 */ /* 0x001fe400078e00ff */
[----:B-1----:R-:W-:-:S04]  /*01d0*/  IMAD R9, R9, R5, RZ ;  /* 0x0000000509097224 */ /* 0x002fc800078e02ff */
[----:B------:R-:W-:-:S06]  /*01e0*/  IMAD.HI.U32 R5, R5, R9, R4 ;  /* 0x0000000905057227 */ /* 0x000fcc00078e0004 */
[----:B------:R-:W-:-:S05]  /*01f0*/  IMAD.HI.U32 R5, R5, R2, RZ ;  /* 0x0000000205057227 */ /* 0x000fca00078e00ff */
[----:B------:R-:W-:-:S05]  /*0200*/  IADD3 R4, PT, PT, -R5, RZ, RZ ;  /* 0x000000ff05047210 */ /* 0x000fca0007ffe1ff */
[----:B------:R-:W-:-:S05]  /*0210*/  IMAD R2, R3, R4, R2 ;  /* 0x0000000403027224 */ /* 0x000fca00078e0202 */
[----:B------:R-:W-:-:S13]  /*0220*/  ISETP.GE.U32.AND P0, PT, R2, R3, PT ;  /* 0x000000030200720c */ /* 0x000fda0003f06070 */
[----:B------:R-:W-:Y:S02]  /*0230*/  @P0 IMAD.IADD R2, R2, 0x1, -R3 ;  /* 0x0000000102020824 */ /* 0x000fe400078e0a03 */
[----:B------:R-:W-:-:S03]  /*0240*/  @P0 VIADD R5, R5, 0x1 ;  /* 0x0000000105050836 */ /* 0x000fc60000000000 */
[----:B------:R-:W-:-:S13]  /*0250*/  ISETP.GE.U32.AND P1, PT, R2, R3, PT ;  /* 0x000000030200720c */ /* 0x000fda0003f26070 */
[----:B------:R-:W-:Y:S02]  /*0260*/  @P1 IADD3 R5, PT, PT, R5, 0x1, RZ ;  /* 0x0000000105051810 */ /* 0x000fe40007ffe0ff */
[----:B------:R-:W-:-:S05]  /*0270*/  @!P2 LOP3.LUT R5, RZ, R3, RZ, 0x33, !PT ;  /* 0x00000003ff05a212 */ /* 0x000fca00078e33ff */
[----:B------:R-:W-:-:S04]  /*0280*/  IMAD.IADD R5, R6, 0x1, R5 ;  /* 0x0000000106057824 */ /* 0x000fc800078e0205 */
[C---:B------:R-:W-:Y:S01]  /*0290*/  VIADD R2, R5.reuse, 0x1 ;  /* 0x0000000105027836 */ /* 0x040fe20000000000 */
[----:B------:R-:W-:Y:S01]  /*02a0*/  ISETP.GE.U32.AND P0, PT, R5, 0x3, PT ;  /* 0x000000030500780c */ /* 0x000fe20003f06070 */
[----:B------:R-:W-:-:S03]  /*02b0*/  HFMA2 R5, -RZ, RZ, 0, 0 ;  /* 0x00000000ff057431 */ /* 0x000fc600000001ff */
[----:B------:R-:W-:-:S09]  /*02c0*/  LOP3.LUT R4, R2, 0x3, RZ, 0xc0, !PT ;  /* 0x0000000302047812 */ /* 0x000fd200078ec0ff */
[----:B------:R-:W-:Y:S05]  /*02d0*/  @!P0 BRA `(.L_x_4) ;  /* 0x0000000800d48947 */ /* 0x000fea0003800000 */
[----:B------:R-:W-:Y:S01]  /*02e0*/  LOP3.LUT R2, R2, 0xfffffffc, RZ, 0xc0, !PT ;  /* 0xfffffffc02027812 */ /* 0x000fe200078ec0ff */
[----:B------:R-:W0:Y:S01]  /*02f0*/  LDC.64 R12, c[0x0][0x380] ;  /* 0x0000e000ff0c7b82 */ /* 0x000e220000000a00 */
[----:B------:R-:W-:Y:S01]  /*0300*/  BSSY.RELIABLE B0, `(.L_x_5) ;  /* 0x000009a000007945 */ /* 0x000fe20003800100 */
[----:B------:R-:W-:Y:S02]  /*0310*/  IMAD.MOV.U32 R5, RZ, RZ, RZ ;  /* 0x000000ffff057224 */ /* 0x000fe400078e00ff */
[----:B------:R-:W-:-:S05]  /*0320*/  IMAD.MOV R2, RZ, RZ, -R2 ;  /* 0x000000ffff027224 */ /* 0x000fca00078e0a02 */
[----:B------:R-:W-:-:S13]  /*0330*/  ISETP.GE.AND P0, PT, R2, RZ, PT ;  /* 0x000000ff0200720c */ /* 0x000fda0003f06270 */
[----:B------:R-:W-:Y:S05]  /*0340*/  @P0 BRA `(.L_x_6) ;  /* 0x0000000800540947 */ /* 0x000fea0003800000 */
[----:B------:R-:W-:Y:S01]  /*0350*/  IADD3 R6, PT, PT, -R2, RZ, RZ ;  /* 0x000000ff02067210 */ /* 0x000fe20007ffe1ff */
[----:B------:R-:W-:Y:S01]  /*0360*/  BSSY.RECONVERGENT B3, `(.L_x_7) ;  /* 0x000005d000037945 */ /* 0x000fe20003800200 */
[----:B------:R-:W-:Y:S02]  /*0370*/  PLOP3.LUT P0, PT, PT, PT, PT, 0x80, 0x8 ;  /* 0x000000000008781c */ /* 0x000fe40003f0f070 */
[----:B------:R-:W-:-:S13]  /*0380*/  ISETP.GT.AND P1, PT, R6, 0xc, PT ;  /* 0x0000000c0600780c */ /* 0x000fda0003f24270 */
[----:B------:R-:W-:Y:S05]  /*0390*/  @!P1 BRA `(.L_x_8) ;  /* 0x0000000400649947 */ /* 0x000fea0003800000 */
[----:B------:R-:W1:Y:S01]  /*03a0*/  LDC.64 R14, c[0x0][0x380] ;  /* 0x0000e000ff0e7b82 */ /* 0x000e620000000a00 */
[----:B------:R-:W-:-:S13]  /*03b0*/  PLOP3.LUT P0, PT, PT, PT, PT, 0x8, 0x80 ;  /* 0x000000000080781c */ /* 0x000fda0003f0e170 */
.L_x_9:
[----:B-1----:R-:W-:-:S05]  /*03c0*/  IMAD.WIDE R10, R0, 0x4, R14 ;  /* 0x00000004000a7825 */ /* 0x002fca00078e020e */
[----:B------:R-:W2:Y:S01]  /*03d0*/  LDG.E R6, desc[UR6][R10.64] ;  /* 0x000000060a067981 */ /* 0x000ea2000c1e1900 */
[----:B------:R-:W-:-:S05]  /*03e0*/  IMAD.WIDE R18, R3, 0x4, R10 ;  /* 0x0000000403127825 */ /* 0x000fca00078e020a */
[----:B------:R-:W3:Y:S01]  /*03f0*/  LDG.E R7, desc[UR6][R18.64] ;  /* 0x0000000612077981 */ /* 0x000ee2000c1e1900 */
[----:B------:R-:W-:-:S05]  /*0400*/  IMAD.WIDE R20, R3, 0x4, R18 ;  /* 0x0000000403147825 */ /* 0x000fca00078e0212 */
[----:B------:R1:W4:Y:S01]  /*0410*/  LDG.E R8, desc[UR6][R20.64] ;  /* 0x0000000614087981 */ /* 0x000322000c1e1900 */
[C---:B------:R-:W-:Y:S02]  /*0420*/  IMAD R0, R3.reuse, 0x4, R0 ;  /* 0x0000000403007824 */ /* 0x040fe400078e0200 */
[----:B-1----:R-:W-:-:S04]  /*0430*/  IMAD.WIDE R20, R3, 0x4, R20 ;  /* 0x0000000403147825 */ /* 0x002fc800078e0214 */
[----:B------:R-:W-:Y:S01]  /*0440*/  IMAD.WIDE R10, R0, 0x4, R14 ;  /* 0x00000004000a7825 */ /* 0x000fe200078e020e */
[----:B------:R-:W5:Y:S04]  /*0450*/  LDG.E R27, desc[UR6][R20.64] ;  /* 0x00000006141b7981 */ /* 0x000f68000c1e1900 */
[----:B------:R-:W5:Y:S01]  /*0460*/  LDG.E R26, desc[UR6][R10.64] ;  /* 0x000000060a1a7981 */ /* 0x000f62000c1e1900 */
[----:B------:R-:W-:-:S05]  /*0470*/  IMAD.WIDE R16, R3, 0x4, R10 ;  /* 0x0000000403107825 */ /* 0x000fca00078e020a */
[----:B------:R1:W5:Y:S02]  /*0480*/  LDG.E R25, desc[UR6][R16.64] ;  /* 0x0000000610197981 */ /* 0x000364000c1e1900 */
[----:B-1----:R-:W-:-:S05]  /*0490*/  IMAD.WIDE R16, R3, 0x4, R16 ;  /* 0x0000000403107825 */ /* 0x002fca00078e0210 */
[----:B------:R-:W5:Y:S01]  /*04a0*/  LDG.E R24, desc[UR6][R16.64] ;  /* 0x0000000610187981 */ /* 0x000f62000c1e1900 */
[----:B------:R-:W-:-:S04]  /*04b0*/  IMAD.WIDE R28, R3, 0x4, R16 ;  /* 0x00000004031c7825 */ /* 0x000fc800078e0210 */
[----:B------:R-:W-:Y:S01]  /*04c0*/  IMAD R0, R3, 0x4, R0 ;  /* 0x0000000403007824 */ /* 0x000fe200078e0200 */
[----:B------:R-:W5:Y:S03]  /*04d0*/  LDG.E R23, desc[UR6][R28.64] ;  /* 0x000000061c177981 */ /* 0x000f66000c1e1900 */
[----:B------:R-:W-:-:S05]  /*04e0*/  IMAD.WIDE R18, R0, 0x4, R14 ;  /* 0x0000000400127825 */ /* 0x000fca00078e020e */
[----:B------:R-:W5:Y:S01]  /*04f0*/  LDG.E R22, desc[UR6][R18.64] ;  /* 0x0000000612167981 */ /* 0x000f62000c1e1900 */
[----:B------:R-:W-:-:S05]  /*0500*/  IMAD.WIDE R20, R3, 0x4, R18 ;  /* 0x0000000403147825 */ /* 0x000fca00078e0212 */
[----:B------:R1:W5:Y:S01]  /*0510*/  LDG.E R11, desc[UR6][R20.64] ;  /* 0x00000006140b7981 */ /* 0x000362000c1e1900 */
[C---:B------:R-:W-:Y:S01]  /*0520*/  LEA R0, R3.reuse, R0, 0x2 ;  /* 0x0000000003007211 */ /* 0x040fe200078e10ff */
[----:B-1----:R-:W-:-:S05]  /*0530*/  IMAD.WIDE R20, R3, 0x4, R20 ;  /* 0x0000000403147825 */ /* 0x002fca00078e0214 */
[----:B------:R-:W5:Y:S01]  /*0540*/  LDG.E R10, desc[UR6][R20.64] ;  /* 0x00000006140a7981 */ /* 0x000f62000c1e1900 */
[----:B------:R-:W-:-:S04]  /*0550*/  IMAD.WIDE R18, R3, 0x4, R20 ;  /* 0x0000000403127825 */ /* 0x000fc800078e0214 */
[----:B------:R-:W-:Y:S01]  /*0560*/  IMAD.WIDE R16, R0, 0x4, R14 ;  /* 0x0000000400107825 */ /* 0x000fe200078e020e */
[----:B------:R-:W5:Y:S04]  /*0570*/  LDG.E R9, desc[UR6][R18.64] ;  /* 0x0000000612097981 */ /* 0x000f68000c1e1900 */
[----:B------:R1:W5:Y:S02]  /*0580*/  LDG.E R28, desc[UR6][R16.64] ;  /* 0x00000006101c7981 */ /* 0x000364000c1e1900 */
[----:B-1----:R-:W-:-:S05]  /*0590*/  IMAD.WIDE R16, R3, 0x4, R16 ;  /* 0x0000000403107825 */ /* 0x002fca00078e0210 */
[----:B------:R-:W5:Y:S01]  /*05a0*/  LDG.E R29, desc[UR6][R16.64] ;  /* 0x00000006101d7981 */ /* 0x000f62000c1e1900 */
[----:B------:R-:W-:-:S05]  /*05b0*/  IMAD.WIDE R18, R3, 0x4, R16 ;  /* 0x0000000403127825 */ /* 0x000fca00078e0210 */
[----:B------:R-:W5:Y:S01]  /*05c0*/  LDG.E R16, desc[UR6][R18.64] ;  /* 0x0000000612107981 */ /* 0x000f62000c1e1900 */
[----:B------:R-:W-:-:S06]  /*05d0*/  IMAD.WIDE R20, R3, 0x4, R18 ;  /* 0x0000000403147825 */ /* 0x000fcc00078e0212 */
[----:B------:R-:W5:Y:S01]  /*05e0*/  LDG.E R20, desc[UR6][R20.64] ;  /* 0x0000000614147981 */ /* 0x000f62000c1e1900 */
[----:B------:R-:W-:Y:S01]  /*05f0*/  VIADD R2, R2, 0x10 ;  /* 0x0000001002027836 */ /* 0x000fe20000000000 */
[----:B------:R-:W-:Y:S02]  /*0600*/  LEA R0, R3, R0, 0x2 ;  /* 0x0000000003007211 */ /* 0x000fe400078e10ff */
[----:B--2---:R-:W-:Y:S01]  /*0610*/  ISETP.NE.AND P1, PT, R6, UR9, PT ;  /* 0x0000000906007c0c */ /* 0x004fe2000bf25270 */
[----:B------:R-:W-:Y:S01]  /*0620*/  VIADD R6, R5, 0x1 ;  /* 0x0000000105067836 */ /* 0x000fe20000000000 */
[----:B---3--:R-:W-:-:S11]  /*0630*/  ISETP.NE.AND P2, PT, R7, UR9, PT ;  /* 0x0000000907007c0c */ /* 0x008fd6000bf45270 */
[----:B------:R-:W-:Y:S01]  /*0640*/  @P1 IMAD.MOV R6, RZ, RZ, R5 ;  /* 0x000000ffff061224 */ /* 0x000fe200078e0205 */
[----:B----4-:R-:W-:-:S04]  /*0650*/  ISETP.NE.AND P1, PT, R8, UR9, PT ;  /* 0x0000000908007c0c */ /* 0x010fc8000bf25270 */
[----:B------:R-:W-:Y:S01]  /*0660*/  IADD3 R5, PT, PT, R6, 0x1, RZ ;  /* 0x0000000106057810 */ /* 0x000fe20007ffe0ff */
[----:B------:R-:W-:-:S04]  /*0670*/  @P2 IMAD.MOV R5, RZ, RZ, R6 ;  /* 0x000000ffff052224 */ /* 0x000fc800078e0206 */
[----:B------:R-:W-:Y:S01]  /*0680*/  VIADD R6, R5, 0x1 ;  /* 0x0000000105067836 */ /* 0x000fe20000000000 */
[----:B-----5:R-:W-:-:S03]  /*0690*/  ISETP.NE.AND P2, PT, R27, UR9, PT ;  /* 0x000000091b007c0c */ /* 0x020fc6000bf45270 */
[----:B------:R-:W-:Y:S02]  /*06a0*/  @P1 IADD3 R6, PT, PT, R5, RZ, RZ ;  /* 0x000000ff05061210 */ /* 0x000fe40007ffe0ff */
[----:B------:R-:W-:-:S03]  /*06b0*/  ISETP.NE.AND P1, PT, R26, UR9, PT ;  /* 0x000000091a007c0c */ /* 0x000fc6000bf25270 */
[----:B------:R-:W-:-:S05]  /*06c0*/  VIADD R5, R6, 0x1 ;  /* 0x0000000106057836 */ /* 0x000fca0000000000 */
[----:B------:R-:W-:Y:S01]  /*06d0*/  @P2 IMAD.MOV R5, RZ, RZ, R6 ;  /* 0x000000ffff052224 */ /* 0x000fe200078e0206 */
[----:B------:R-:W-:-:S04]  /*06e0*/  ISETP.NE.AND P2, PT, R25, UR9, PT ;  /* 0x0000000919007c0c */ /* 0x000fc8000bf45270 */
[----:B------:R-:W-:Y:S01]  /*06f0*/  IADD3 R6, PT, PT, R5, 0x1, RZ ;  /* 0x0000000105067810 */ /* 0x000fe20007ffe0ff */
[----:B------:R-:W-:-:S04]  /*0700*/  @P1 IMAD.MOV R6, RZ, RZ, R5 ;  /* 0x000000ffff061224 */ /* 0x000fc800078e0205 */
[----:B------:R-:W-:Y:S01]  /*0710*/  VIADD R5, R6, 0x1 ;  /* 0x0000000106057836 */ /* 0x000fe20000000000 */
[----:B------:R-:W-:-:S03]  /*0720*/  ISETP.NE.AND P1, PT, R24, UR9, PT ;  /* 0x0000000918007c0c */ /* 0x000fc6000bf25270 */
[----:B------:R-:W-:Y:S02]  /*0730*/  @P2 IADD3 R5, PT, PT, R6, RZ, RZ ;  /* 0x000000ff06052210 */ /* 0x000fe40007ffe0ff */
[----:B------:R-:W-:-:S03]  /*0740*/  ISETP.NE.AND P2, PT, R23, UR9, PT ;  /* 0x0000000917007c0c */ /* 0x000fc6000bf45270 */
[----:B------:R-:W-:-:S05]  /*0750*/  VIADD R6, R5, 0x1 ;  /* 0x0000000105067836 */ /* 0x000fca0000000000 */
[----:B------:R-:W-:Y:S01]  /*0760*/  @P1 IMAD.MOV R6, RZ, RZ, R5 ;  /* 0x000000ffff061224 */ /* 0x000fe200078e0205 */
[----:B------:R-:W-:-:S04]  /*0770*/  ISETP.NE.AND P1, PT, R22, UR9, PT ;  /* 0x0000000916007c0c */ /* 0x000fc8000bf25270 */
[----:B------:R-:W-:Y:S01]  /*0780*/  IADD3 R5, PT, PT, R6, 0x1, RZ ;  /* 0x0000000106057810 */ /* 0x000fe20007ffe0ff */
[----:B------:R-:W-:Y:S01]  /*0790*/  @P2 IMAD.MOV R5, RZ, RZ, R6 ;  /* 0x000000ffff052224 */ /* 0x000fe200078e0206 */
[----:B------:R-:W-:-:S03]  /*07a0*/  ISETP.NE.AND P2, PT, R11, UR9, PT ;  /* 0x000000090b007c0c */ /* 0x000fc6000bf45270 */
[----:B------:R-:W-:-:S04]  /*07b0*/  VIADD R6, R5, 0x1 ;  /* 0x0000000105067836 */ /* 0x000fc80000000000 */
[----:B------:R-:W-:-:S05]  /*07c0*/  @P1 IADD3 R6, PT, PT, R5, RZ, RZ ;  /* 0x000000ff05061210 */ /* 0x000fca0007ffe0ff */
[----:B------:R-:W-:Y:S02]  /*07d0*/  VIADD R5, R6, 0x1 ;  /* 0x0000000106057836 */ /* 0x000fe40000000000 */
[----:B------:R-:W-:Y:S01]  /*07e0*/  @P2 IMAD.MOV R5, RZ, RZ, R6 ;  /* 0x000000ffff052224 */ /* 0x000fe200078e0206 */
[----:B------:R-:W-:-:S04]  /*07f0*/  ISETP.NE.AND P1, PT, R10, UR9, PT ;  /* 0x000000090a007c0c */ /* 0x000fc8000bf25270 */
[----:B------:R-:W-:Y:S02]  /*0800*/  IADD3 R6, PT, PT, R5, 0x1, RZ ;  /* 0x0000000105067810 */ /* 0x000fe40007ffe0ff */
[----:B------:R-:W-:-:S07]  /*0810*/  ISETP.NE.AND P2, PT, R9, UR9, PT ;  /* 0x0000000909007c0c */ /* 0x000fce000bf45270 */
[----:B------:R-:W-:Y:S01]  /*0820*/  @P1 IMAD.MOV R6, RZ, RZ, R5 ;  /* 0x000000ffff061224 */ /* 0x000fe200078e0205 */
[----:B------:R-:W-:-:S03]  /*0830*/  ISETP.NE.AND P1, PT, R28, UR9, PT ;  /* 0x000000091c007c0c */ /* 0x000fc6000bf25270 */
[C---:B------:R-:W-:Y:S02]  /*0840*/  VIADD R5, R6.reuse, 0x1 ;  /* 0x0000000106057836 */ /* 0x040fe40000000000 */
[----:B------:R-:W-:-:S05]  /*0850*/  @P2 IADD3 R5, PT, PT, R6, RZ, RZ ;  /* 0x000000ff06052210 */ /* 0x000fca0007ffe0ff */
[----:B------:R-:W-:Y:S01]  /*0860*/  VIADD R6, R5, 0x1 ;  /* 0x0000000105067836 */ /* 0x000fe20000000000 */
[----:B------:R-:W-:Y:S02]  /*0870*/  ISETP.NE.AND P2, PT, R29, UR9, PT ;  /* 0x000000091d007c0c */ /* 0x000fe4000bf45270 */
[----:B------:R-:W-:-:S05]  /*0880*/  @P1 IMAD.MOV R6, RZ, RZ, R5 ;  /* 0x000000ffff061224 */ /* 0x000fca00078e0205 */
[----:B------:R-:W-:Y:S02]  /*0890*/  IADD3 R5, PT, PT, R6, 0x1, RZ ;  /* 0x0000000106057810 */ /* 0x000fe40007ffe0ff */
[----:B------:R-:W-:-:S04]  /*08a0*/  ISETP.NE.AND P1, PT, R16, UR9, PT ;  /* 0x0000000910007c0c */ /* 0x000fc8000bf25270 */
[----:B------:R-:W-:Y:S01]  /*08b0*/  @P2 IMAD.MOV R5, RZ, RZ, R6 ;  /* 0x000000ffff052224 */ /* 0x000fe200078e0206 */
[----:B------:R-:W-:-:S04]  /*08c0*/  ISETP.NE.AND P2, PT, R20, UR9, PT ;  /* 0x0000000914007c0c */ /* 0x000fc8000bf45270 */
[----:B------:R-:W-:-:S04]  /*08d0*/  IADD3 R6, PT, PT, R5, 0x1, RZ ;  /* 0x0000000105067810 */ /* 0x000fc80007ffe0ff */
[----:B------:R-:W-:Y:S02]  /*08e0*/  @P1 IADD3 R6, PT, PT, R5, RZ, RZ ;  /* 0x000000ff05061210 */ /* 0x000fe40007ffe0ff */
[----:B------:R-:W-:-:S03]  /*08f0*/  ISETP.GE.AND P1, PT, R2, -0xc, PT ;  /* 0xfffffff40200780c */ /* 0x000fc60003f26270 */
[----:B------:R-:W-:Y:S02]  /*0900*/  VIADD R5, R6, 0x1 ;  /* 0x0000000106057836 */ /* 0x000fe40000000000 */
[----:B------:R-:W-:-:S08]  /*0910*/  @P2 IMAD.MOV R5, RZ, RZ, R6 ;  /* 0x000000ffff052224 */ /* 0x000fd000078e0206 */
[----:B------:R-:W-:Y:S05]  /*0920*/  @!P1 BRA `(.L_x_9) ;  /* 0xfffffff800a49947 */ /* 0x000fea000383ffff */
.L_x_8:
[----:B------:R-:W-:Y:S05]  /*0930*/  BSYNC.RECONVERGENT B3 ;  /* 0x0000000000037941 */ /* 0x000fea0003800200 */
.L_x_7:
[----:B------:R-:W-:Y:S01]  /*0940*/  IADD3 R6, PT, PT, -R2, RZ, RZ ;  /* 0x000000ff02067210 */ /* 0x000fe20007ffe1ff */
[----:B------:R-:W-:Y:S03]  /*0950*/  BSSY.RECONVERGENT B3, `(.L_x_10) ;  /* 0x0000031000037945 */ /* 0x000fe60003800200 */
[----:B------:R-:W-:-:S13]  /*0960*/  ISETP.GT.AND P1, PT, R6, 0x4, PT ;  /* 0x000000040600780c */ /* 0x000fda0003f24270 */
[----:B------:R-:W-:Y:S05]  /*0970*/  @!P1 BRA `(.L_x_11) ;  /* 0x0000000000b89947 */ /* 0x000fea0003800000 */
[----:B------:R-:W1:Y:S01]  /*0980*/  LDC.64 R6, c[0x0][0x380] ;  /* 0x0000e000ff067b82 */ /* 0x000e620000000a00 */
[----:B------:R-:W2:Y:S01]  /*0990*/  LDCU UR4, c[0x0][0x38c] ;  /* 0x00007180ff0477ac */ /* 0x000ea20008000800 */
[----:B-1----:R-:W-:-:S05]  /*09a0*/  IMAD.WIDE R10, R0, 0x4, R6 ;  /* 0x00000004000a7825 */ /* 0x002fca00078e0206 */
[----:B------:R1:W2:Y:S01]  /*09b0*/  LDG.E R22, desc[UR6][R10.64] ;  /* 0x000000060a167981 */ /* 0x0002a2000c1e1900 */
[----:B------:R-:W-:-:S05]  /*09c0*/  IMAD.WIDE R14, R3, 0x4, R10 ;  /* 0x00000004030e7825 */ /* 0x000fca00078e020a */
[----:B------:R3:W4:Y:S01]  /*09d0*/  LDG.E R8, desc[UR6][R14.64] ;  /* 0x000000060e087981 */ /* 0x000722000c1e1900 */
[----:B------:R-:W-:-:S05]  /*09e0*/  IMAD.WIDE R16, R3, 0x4, R14 ;  /* 0x0000000403107825 */ /* 0x000fca00078e020e */
[----:B------:R-:W5:Y:S01]  /*09f0*/  LDG.E R9, desc[UR6][R16.64] ;  /* 0x0000000610097981 */ /* 0x000f62000c1e1900 */
[----:B------:R-:W-:-:S04]  /*0a00*/  IMAD.WIDE R18, R3, 0x4, R16 ;  /* 0x0000000403127825 */ /* 0x000fc800078e0210 */
[----:B------:R-:W-:Y:S02]  /*0a10*/  IMAD R0, R3, 0x4, R0 ;  /* 0x0000000403007824 */ /* 0x000fe400078e0200 */
[----:B------:R-:W5:Y:S02]  /*0a20*/  LDG.E R18, desc[UR6][R18.64] ;  /* 0x0000000612127981 */ /* 0x000f64000c1e1900 */
[----:B------:R-:W-:-:S05]  /*0a30*/  IMAD.WIDE R6, R0, 0x4, R6 ;  /* 0x0000000400067825 */ /* 0x000fca00078e0206 */
[----:B------:R0:W5:Y:S01]  /*0a40*/  LDG.E R23, desc[UR6][R6.64] ;  /* 0x0000000606177981 */ /* 0x000162000c1e1900 */
[----:B------:R-:W-:-:S05]  /*0a50*/  IMAD.WIDE R20, R3, 0x4, R6 ;  /* 0x0000000403147825 */ /* 0x000fca00078e0206 */
[----:B------:R-:W5:Y:S01]  /*0a60*/  LDG.E R24, desc[UR6][R20.64] ;  /* 0x0000000614187981 */ /* 0x000f62000c1e1900 */
[----:B-1----:R-:W-:-:S05]  /*0a70*/  IMAD.WIDE R10, R3, 0x4, R20 ;  /* 0x00000004030a7825 */ /* 0x002fca00078e0214 */
[----:B------:R-:W5:Y:S01]  /*0a80*/  LDG.E R25, desc[UR6][R10.64] ;  /* 0x000000060a197981 */ /* 0x000f62000c1e1900 */
[----:B---3--:R-:W-:-:S06]  /*0a90*/  IMAD.WIDE R14, R3, 0x4, R10 ;  /* 0x00000004030e7825 */ /* 0x008fcc00078e020a */
[----:B------:R-:W3:Y:S01]  /*0aa0*/  LDG.E R14, desc[UR6][R14.64] ;  /* 0x000000060e0e7981 */ /* 0x000ee2000c1e1900 */
[----:B------:R-:W-:Y:S02]  /*0ab0*/  VIADD R2, R2, 0x8 ;  /* 0x0000000802027836 */ /* 0x000fe40000000000 */
[----:B------:R-:W-:Y:S01]  /*0ac0*/  IMAD R0, R3, 0x4, R0 ;  /* 0x0000000403007824 */ /* 0x000fe200078e0200 */
[----:B--2---:R-:W-:Y:S02]  /*0ad0*/  ISETP.NE.AND P0, PT, R22, UR4, PT ;  /* 0x0000000416007c0c */ /* 0x004fe4000bf05270 */
[----:B----4-:R-:W-:Y:S02]  /*0ae0*/  ISETP.NE.AND P1, PT, R8, UR4, PT ;  /* 0x0000000408007c0c */ /* 0x010fe4000bf25270 */
[----:B------:R-:W-:-:S09]  /*0af0*/  IADD3 R8, PT, PT, R5, 0x1, RZ ;  /* 0x0000000105087810 */ /* 0x000fd20007ffe0ff */
[----:B------:R-:W-:Y:S01]  /*0b00*/  @P0 IMAD.MOV R8, RZ, RZ, R5 ;  /* 0x000000ffff080224 */ /* 0x000fe200078e0205 */
[----:B-----5:R-:W-:-:S04]  /*0b10*/  ISETP.NE.AND P0, PT, R9, UR4, PT ;  /* 0x0000000409007c0c */ /* 0x020fc8000bf05270 */
[----:B------:R-:W-:Y:S01]  /*0b20*/  IADD3 R5, PT, PT, R8, 0x1, RZ ;  /* 0x0000000108057810 */ /* 0x000fe20007ffe0ff */
[----:B------:R-:W-:Y:S01]  /*0b30*/  @P1 IMAD.MOV R5, RZ, RZ, R8 ;  /* 0x000000ffff051224 */ /* 0x000fe200078e0208 */
[----:B------:R-:W-:-:S04]  /*0b40*/  ISETP.NE.AND P1, PT, R18, UR4, PT ;  /* 0x0000000412007c0c */ /* 0x000fc8000bf25270 */
[----:B0-----:R-:W-:-:S03]  /*0b50*/  IADD3 R6, PT, PT, R5, 0x1, RZ ;  /* 0x0000000105067810 */ /* 0x001fc60007ffe0ff */
[----:B------:R-:W-:Y:S01]  /*0b60*/  @P0 IMAD.MOV R6, RZ, RZ, R5 ;  /* 0x000000ffff060224 */ /* 0x000fe200078e0205 */
[----:B------:R-:W-:-:S04]  /*0b70*/  ISETP.NE.AND P0, PT, R23, UR4, PT ;  /* 0x0000000417007c0c */ /* 0x000fc8000bf05270 */
[----:B------:R-:W-:Y:S01]  /*0b80*/  IADD3 R5, PT, PT, R6, 0x1, RZ ;  /* 0x0000000106057810 */ /* 0x000fe20007ffe0ff */
[----:B------:R-:W-:Y:S01]  /*0b90*/  @P1 IMAD.MOV R5, RZ, RZ, R6 ;  /* 0x000000ffff051224 */ /* 0x000fe200078e0206 */
[----:B------:R-:W-:-:S04]  /*0ba0*/  ISETP.NE.AND P1, PT, R24, UR4, PT ;  /* 0x0000000418007c0c */ /* 0x000fc8000bf25270 */
[----:B------:R-:W-:-:S03]  /*0bb0*/  IADD3 R6, PT, PT, R5, 0x1, RZ ;  /* 0x0000000105067810 */ /* 0x000fc60007ffe0ff */
[----:B------:R-:W-:Y:S01]  /*0bc0*/  @P0 IMAD.MOV R6, RZ, RZ, R5 ;  /* 0x000000ffff060224 */ /* 0x000fe200078e0205 */
[----:B------:R-:W-:-:S04]  /*0bd0*/  ISETP.NE.AND P0, PT, R25, UR4, PT ;  /* 0x0000000419007c0c */ /* 0x000fc8000bf05270 */
[----:B------:R-:W-:Y:S01]  /*0be0*/  IADD3 R5, PT, PT, R6, 0x1, RZ ;  /* 0x0000000106057810 */ /* 0x000fe20007ffe0ff */
[----:B------:R-:W-:Y:S01]  /*0bf0*/  @P1 IMAD.MOV R5, RZ, RZ, R6 ;  /* 0x000000ffff051224 */ /* 0x000fe200078e0206 */
[----:B---3--:R-:W-:-:S04]  /*0c00*/  ISETP.NE.AND P1, PT, R14, UR4, PT ;  /* 0x000000040e007c0c */ /* 0x008fc8000bf25270 */
[----:B------:R-:W-:-:S03]  /*0c10*/  IADD3 R6, PT, PT, R5, 0x1, RZ ;  /* 0x0000000105067810 */ /* 0x000fc60007ffe0ff */
[----:B------:R-:W-:Y:S01]  /*0c20*/  @P0 IMAD.MOV R6, RZ, RZ, R5 ;  /* 0x000000ffff060224 */ /* 0x000fe200078e0205 */
[----:B------:R-:W-:-:S04]  /*0c30*/  PLOP3.LUT P0, PT, PT, PT, PT, 0x8, 0x80 ;  /* 0x000000000080781c */ /* 0x000fc80003f0e170 */
[C---:B------:R-:W-:Y:S02]  /*0c40*/  IADD3 R5, PT, PT, R6.reuse, 0x1, RZ ;  /* 0x0000000106057810 */ /* 0x040fe40007ffe0ff */
[----:B------:R-:W-:-:S07]  /*0c50*/  @P1 IADD3 R5, PT, PT, R6, RZ, RZ ;  /* 0x000000ff06051210 */ /* 0x000fce0007ffe0ff */
.L_x_11:
[----:B------:R-:W-:Y:S05]  /*0c60*/  BSYNC.RECONVERGENT B3 ;  /* 0x0000000000037941 */ /* 0x000fea0003800200 */
.L_x_10:
[----:B------:R-:W-:-:S13]  /*0c70*/  ISETP.NE.OR P0, PT, R2, RZ, P0 ;  /* 0x000000ff0200720c */ /* 0x000fda0000705670 */
[----:B------:R-:W-:Y:S05]  /*0c80*/  @!P0 BREAK.RELIABLE B0 ;  /* 0x0000000000008942 */ /* 0x000fea0003800100 */
[----:B------:R-:W-:Y:S05]  /*0c90*/  @!P0 BRA `(.L_x_4) ;  /* 0x0000000000648947 */ /* 0x000fea0003800000 */
.L_x_6:
[----:B------:R-:W-:Y:S05]  /*0ca0*/  BSYNC.RELIABLE B0 ;  /* 0x0000000000007941 */ /* 0x000fea0003800100 */
.L_x_5:
[----:B0-----:R-:W-:-:S05]  /*0cb0*/  IMAD.WIDE R6, R0, 0x4, R12 ;  /* 0x0000000400067825 */ /* 0x001fca00078e020c */
[----:B------:R-:W2:Y:S01]  /*0cc0*/  LDG.E R18, desc[UR6][R6.64] ;  /* 0x0000000606127981 */ /* 0x000ea2000c1e1900 */
[----:B------:R-:W-:-:S05]  /*0cd0*/  IMAD.WIDE R8, R3, 0x4, R6 ;  /* 0x0000000403087825 */ /* 0x000fca00078e0206 */
[----:B------:R-:W3:Y:S01]  /*0ce0*/  LDG.E R16, desc[UR6][R8.64] ;  /* 0x0000000608107981 */ /* 0x000ee2000c1e1900 */
[----:B------:R-:W-:-:S05]  /*0cf0*/  IMAD.WIDE R10, R3, 0x4, R8 ;  /* 0x00000004030a7825 */ /* 0x000fca00078e0208 */
[----:B------:R-:W4:Y:S01]  /*0d00*/  LDG.E R17, desc[UR6][R10.64] ;  /* 0x000000060a117981 */ /* 0x000f22000c1e1900 */
[----:B------:R-:W-:-:S06]  /*0d10*/  IMAD.WIDE R14, R3, 0x4, R10 ;  /* 0x00000004030e7825 */ /* 0x000fcc00078e020a */
[----:B------:R-:W5:Y:S01]  /*0d20*/  LDG.E R14, desc[UR6][R14.64] ;  /* 0x000000060e0e7981 */ /* 0x000f62000c1e1900 */
[----:B------:R-:W-:Y:S01]  /*0d30*/  VIADD R2, R2, 0x4 ;  /* 0x0000000402027836 */ /* 0x000fe20000000000 */
[----:B------:R-:W-:Y:S02]  /*0d40*/  LEA R0, R3, R0, 0x2 ;  /* 0x0000000003007211 */ /* 0x000fe400078e10ff */
[----:B--2---:R-:W-:Y:S02]  /*0d50*/  ISETP.NE.AND P0, PT, R18, UR10, PT ;  /* 0x0000000a12007c0c */ /* 0x004fe4000bf05270 */
[----:B---3--:R-:W-:Y:S02]  /*0d60*/  ISETP.NE.AND P1, PT, R16, UR10, PT ;  /* 0x0000000a10007c0c */ /* 0x008fe4000bf25270 */
[----:B------:R-:W-:-:S09]  /*0d70*/  IADD3 R16, PT, PT, R5, 0x1, RZ ;  /* 0x0000000105107810 */ /* 0x000fd20007ffe0ff */
[----:B------:R-:W-:Y:S01]  /*0d80*/  @P0 IMAD.MOV R16, RZ, RZ, R5 ;  /* 0x000000ffff100224 */ /* 0x000fe200078e0205 */
[----:B----4-:R-:W-:-:S04]  /*0d90*/  ISETP.NE.AND P0, PT, R17, UR10, PT ;  /* 0x0000000a11007c0c */ /* 0x010fc8000bf05270 */
[----:B------:R-:W-:Y:S01]  /*0da0*/  IADD3 R5, PT, PT, R16, 0x1, RZ ;  /* 0x0000000110057810 */ /* 0x000fe20007ffe0ff */
[----:B------:R-:W-:Y:S01]  /*0db0*/  @P1 IMAD.MOV R5, RZ, RZ, R16 ;  /* 0x000000ffff051224 */ /* 0x000fe200078e0210 */
[----:B-----5:R-:W-:-:S04]  /*0dc0*/  ISETP.NE.AND P1, PT, R14, UR10, PT ;  /* 0x0000000a0e007c0c */ /* 0x020fc8000bf25270 */
[----:B------:R-:W-:-:S03]  /*0dd0*/  IADD3 R6, PT, PT, R5, 0x1, RZ ;  /* 0x0000000105067810 */ /* 0x000fc60007ffe0ff */
[----:B------:R-:W-:Y:S02]  /*0de0*/  @P0 IADD3 R6, PT, PT, R5, RZ, RZ ;  /* 0x000000ff05060210 */ /* 0x000fe40007ffe0ff */
[----:B------:R-:W-:-:S03]  /*0df0*/  ISETP.NE.AND P0, PT, R2, RZ, PT ;  /* 0x000000ff0200720c */ /* 0x000fc60003f05270 */
[----:B------:R-:W-:Y:S02]  /*0e00*/  VIADD R5, R6, 0x1 ;  /* 0x0000000106057836 */ /* 0x000fe40000000000 */
[----:B------:R-:W-:-:S08]  /*0e10*/  @P1 IMAD.MOV R5, RZ, RZ, R6 ;  /* 0x000000ffff051224 */ /* 0x000fd000078e0206 */
[----:B------:R-:W-:Y:S05]  /*0e20*/  @P0 BRA `(.L_x_5) ;  /* 0xfffffffc00a00947 */ /* 0x000fea000383ffff */
.L_x_4:
[----:B------:R-:W-:Y:S05]  /*0e30*/  BSYNC.RECONVERGENT B1 ;  /* 0x0000000000017941 */ /* 0x000fea0003800200 */
.L_x_3:
[----:B------:R-:W-:-:S13]  /*0e40*/  ISETP.NE.AND P0, PT, R4, RZ, PT ;  /* 0x000000ff0400720c */ /* 0x000fda0003f05270 */
[----:B------:R-:W-:Y:S05]  /*0e50*/  @!P0 BRA `(.L_x_2) ;  /* 0x0000000000308947 */ /* 0x000fea0003800000 */
[----:B------:R-:W1:Y:S01]  /*0e60*/  LDC.64 R6, c[0x0][0x380] ;  /* 0x0000e000ff067b82 */ /* 0x000e620000000a00 */
[----:B------:R-:W-:-:S07]  /*0e70*/  IADD3 R4, PT, PT, -R4, RZ, RZ ;  /* 0x000000ff04047210 */ /* 0x000fce0007ffe1ff */
.L_x_12:
[----:B-1----:R-:W-:-:S06]  /*0e80*/  IMAD.WIDE R8, R0, 0x4, R6 ;  /* 0x0000000400087825 */ /* 0x002fcc00078e0206 */
[----:B------:R-:W2:Y:S01]  /*0e90*/  LDG.E R8, desc[UR6][R8.64] ;  /* 0x0000000608087981 */ /* 0x000ea2000c1e1900 */
[----:B------:R-:W-:Y:S01]  /*0ea0*/  VIADD R4, R4, 0x1 ;  /* 0x0000000104047836 */ /* 0x000fe20000000000 */
[----:B------:R-:W-:Y:S02]  /*0eb0*/  IADD3 R2, PT, PT, R5, 0x1, RZ ;  /* 0x0000000105027810 */ /* 0x000fe40007ffe0ff */
[----:B------:R-:W-:Y:S02]  /*0ec0*/  IADD3 R0, PT, PT, R3, R0, RZ ;  /* 0x0000000003007210 */ /* 0x000fe40007ffe0ff */
[----:B------:R-:W-:Y:S02]  /*0ed0*/  ISETP.NE.AND P1, PT, R4, RZ, PT ;  /* 0x000000ff0400720c */ /* 0x000fe40003f25270 */
[----:B--2---:R-:W-:-:S13]  /*0ee0*/  ISETP.NE.AND P0, PT, R8, UR11, PT ;  /* 0x0000000b08007c0c */ /* 0x004fda000bf05270 */
[----:B------:R-:W-:-:S04]  /*0ef0*/  @P0 IMAD.MOV R2, RZ, RZ, R5 ;  /* 0x000000ffff020224 */ /* 0x000fc800078e0205 */
[----:B------:R-:W-:Y:S01]  /*0f00*/  IMAD.MOV.U32 R5, RZ, RZ, R2 ;  /* 0x000000ffff057224 */ /* 0x000fe200078e0002 */
[----:B------:R-:W-:Y:S06]  /*0f10*/  @P1 BRA `(.L_x_12) ;  /* 0xfffffffc00d81947 */ /* 0x000fec000383ffff */
.L_x_2:
[----:B------:R-:W-:Y:S05]  /*0f20*/  BSYNC.RECONVERGENT B2 ;  /* 0x0000000000027941 */ /* 0x000fea0003800200 */
.L_x_1:
[----:B------:R-:W-:Y:S05]  /*0f30*/  WARPSYNC.ALL ;  /* 0x0000000000007948 */ /* 0x000fea0003800000 */
[----:B------:R-:W1:Y:S01]  /*0f40*/  S2R R0, SR_LANEID ;  /* 0x0000000000007919 */ /* 0x000e620000000000 */
[----:B------:R-:W2:Y:S08]  /*0f50*/  REDUX.SUM UR5, R5 ;  /* 0x00000000050573c4 */ /* 0x000eb0000000c000 */
[----:B------:R-:W3:Y:S01]  /*0f60*/  LDC.64 R2, c[0x0][0x390] ;  /* 0x0000e400ff027b82 */ /* 0x000ee20000000a00 */
[----:B------:R-:W-:-:S02]  /*0f70*/  VOTEU.ANY UR4, UPT, PT ;  /* 0x0000000000047886 */ /* 0x000fc400038e0100 */
[----:B------:R-:W-:Y:S01]  /*0f80*/  UFLO.U32 UR4, UR4 ;  /* 0x00000004000472bd */ /* 0x000fe200080e0000 */
[----:B--2---:R-:W-:-:S05]  /*0f90*/  MOV R7, UR5 ;  /* 0x0000000500077c02 */ /* 0x004fca0008000f00 */
[----:B-1----:R-:W-:-:S13]  /*0fa0*/  ISETP.EQ.U32.AND P0, PT, R0, UR4, PT ;  /* 0x0000000400007c0c */ /* 0x002fda000bf02070 */
[----:B---3--:R-:W-:Y:S01]  /*0fb0*/  @P0 REDG.E.ADD.STRONG.GPU desc[UR6][R2.64], R7 ;  /* 0x000000070200098e */ /* 0x008fe2000c12e106 */
[----:B------:R-:W-:Y:S05]  /*0fc0*/  EXIT ;  /* 0x000000000000794d */ /* 0x000fea0003800000 */
.L_x_13:
        /* <DEDUP_REMOVED lines=11> */
.L_x_15:


//--------------------- .nv.shared.reserved.0     --------------------------
	.section	.nv.shared.reserved.0,"aw",@nobits
	.weak		__nv_reservedSMEM_offset_0_alias
	.size		__nv_reservedSMEM_offset_0_alias, 0, 64
	.other		__nv_reservedSMEM_offset_0_alias,@"STO_CUDA_RESERVED_SHARED STV_DEFAULT"
__nv_reservedSMEM_offset_0_alias:
	.zero		0
	.zero		64


//--------------------- .nv.constant0._Z23count_int_in_range_cudaPiiiS_ --------------------------
	.section	.nv.constant0._Z23count_int_in_range_cudaPiiiS_,"a",@progbits
	.sectionflags	@""
	.align	4
.nv.constant0._Z23count_int_in_range_cudaPiiiS_:
	.zero		920


//--------------------- .nv.constant0._Z36count_int_in_range_cuda_singel_blockPiiiS_ --------------------------
	.section	.nv.constant0._Z36count_int_in_range_cuda_singel_blockPiiiS_,"a",@progbits
	.sectionflags	@""
	.align	4
.nv.constant0._Z36count_int_in_range_cuda_singel_blockPiiiS_:
	.zero		920


//--------------------- SYMBOLS --------------------------

	.type		.nv.reservedSmem.offset0,@object
	.size		.nv.reservedSmem.offset0,0x4
